//
// Generated by NVIDIA NVVM Compiler
//
// Compiler Build ID: CL-36424714
// Cuda compilation tools, release 13.0, V13.0.88
// Based on NVVM 20.0.0
//

.version 9.0
.target sm_100
.address_size 64

	// .globl	_Z19filter_even_indicesPiS_i

.visible .entry _Z19filter_even_indicesPiS_i(
	.param .u64 .ptr .align 1 _Z19filter_even_indicesPiS_i_param_0,
	.param .u64 .ptr .align 1 _Z19filter_even_indicesPiS_i_param_1,
	.param .u32 _Z19filter_even_indicesPiS_i_param_2
)
{
	.reg .pred 	%p<3>;
	.reg .b32 	%r<9>;
	.reg .b64 	%rd<10>;

	ld.param.u64 	%rd2, [_Z19filter_even_indicesPiS_i_param_0];
	ld.param.u64 	%rd3, [_Z19filter_even_indicesPiS_i_param_1];
	ld.param.u32 	%r2, [_Z19filter_even_indicesPiS_i_param_2];
	cvta.to.global.u64 	%rd1, %rd3;
	mov.u32 	%r3, %ctaid.x;
	mov.u32 	%r4, %ntid.x;
	mov.u32 	%r5, %tid.x;
	mad.lo.s32 	%r1, %r3, %r4, %r5;
	setp.ge.s32 	%p1, %r1, %r2;
	@%p1 bra 	$L__BB0_4;
	and.b32  	%r6, %r1, 1;
	setp.eq.b32 	%p2, %r6, 1;
	@%p2 bra 	$L__BB0_3;
	cvta.to.global.u64 	%rd6, %rd2;
	mul.wide.s32 	%rd7, %r1, 4;
	add.s64 	%rd8, %rd6, %rd7;
	ld.global.u32 	%r8, [%rd8];
	add.s64 	%rd9, %rd1, %rd7;
	st.global.u32 	[%rd9], %r8;
	bra.uni 	$L__BB0_4;
$L__BB0_3:
	mul.wide.s32 	%rd4, %r1, 4;
	add.s64 	%rd5, %rd1, %rd4;
	mov.b32 	%r7, -1;
	st.global.u32 	[%rd5], %r7;
$L__BB0_4:
	ret;

}


// ===== COMPILED SASS (sm_100) =====

	.target	sm_100

	.elftype	@"ET_EXEC"


//--------------------- .note.nv.tkinfo           --------------------------
	.section	.note.nv.tkinfo,"",@"SHT_NOTE"
	.sectionflags	@"SHF_NOTE_NV_TKINFO"
	.tkinfo
        /*0018*/ 	.word	0x00000002
        /*0030*/ 	.string	""
        /*0030*/ 	.string	"ptxas"
        /*0030*/ 	.string	"Cuda compilation tools, release 13.0, V13.0.88"
        /*0030*/ 	.string	"Build cuda_13.0.r13.0/compiler.36424714_0"
        /*0030*/ 	.string	"-arch sm_100 -m 64 "



//--------------------- .note.nv.cuinfo           --------------------------
	.section	.note.nv.cuinfo,"",@"SHT_NOTE"
	.sectionflags	@"SHF_NOTE_NV_CUINFO"
        /*0018*/ 	.short	0x0002
        /*001a*/ 	.short	0x0064
        /*001c*/ 	.short	0x0082
	.zero		2


//--------------------- .nv.info                  --------------------------
	.section	.nv.info,"",@"SHT_CUDA_INFO"
	.align	4


	//----- nvinfo : EIATTR_REGCOUNT
	.align		4
        /*0000*/ 	.byte	0x04, 0x2f
        /*0002*/ 	.short	(.L_1 - .L_0)
	.align		4
.L_0:
        /*0004*/ 	.word	index@(_Z19filter_even_indicesPiS_i)
        /*0008*/ 	.word	0x0000000a


	//----- nvinfo : EIATTR_FRAME_SIZE
	.align		4
.L_1:
        /*000c*/ 	.byte	0x04, 0x11
        /*000e*/ 	.short	(.L_3 - .L_2)
	.align		4
.L_2:
        /*0010*/ 	.word	index@(_Z19filter_even_indicesPiS_i)
        /*0014*/ 	.word	0x00000000


	//----- nvinfo : EIATTR_MIN_STACK_SIZE
	.align		4
.L_3:
        /*0018*/ 	.byte	0x04, 0x12
        /*001a*/ 	.short	(.L_5 - .L_4)
	.align		4
.L_4:
        /*001c*/ 	.word	index@(_Z19filter_even_indicesPiS_i)
        /*0020*/ 	.word	0x00000000
.L_5:


//--------------------- .nv.compat                --------------------------
	.section	.nv.compat,"",@"SHT_CUDA_COMPAT_INFO"
	.align	4
        /*0000*/ 	.byte	0x02, 0x09, 0x00, 0x00, 0x02, 0x02, 0x01, 0x00, 0x02, 0x05, 0x05, 0x00, 0x03, 0x07, 0x01, 0x01
        /*0010*/ 	.byte	0x02, 0x03, 0x00, 0x00, 0x02, 0x06, 0x01, 0x00, 0x04, 0x0b, 0x08, 0x00, 0x09, 0x00, 0x00, 0x00
        /*0020*/ 	.byte	0x00, 0x00, 0x00, 0x00


//--------------------- .nv.info._Z19filter_even_indicesPiS_i --------------------------
	.section	.nv.info._Z19filter_even_indicesPiS_i,"",@"SHT_CUDA_INFO"
	.sectionflags	@""
	.align	4


	//----- nvinfo : EIATTR_CUDA_API_VERSION
	.align		4
        /*0000*/ 	.byte	0x04, 0x37
        /*0002*/ 	.short	(.L_7 - .L_6)
.L_6:
        /*0004*/ 	.word	0x00000082


	//----- nvinfo : EIATTR_KPARAM_INFO
	.align		4
.L_7:
        /*0008*/ 	.byte	0x04, 0x17
        /*000a*/ 	.short	(.L_9 - .L_8)
.L_8:
        /*000c*/ 	.word	0x00000000
        /*0010*/ 	.short	0x0002
        /*0012*/ 	.short	0x0010
        /*0014*/ 	.byte	0x00, 0xf0, 0x11, 0x00


	//----- nvinfo : EIATTR_KPARAM_INFO
	.align		4
.L_9:
        /*0018*/ 	.byte	0x04, 0x17
        /*001a*/ 	.short	(.L_11 - .L_10)
.L_10:
        /*001c*/ 	.word	0x00000000
        /*0020*/ 	.short	0x0001
        /*0022*/ 	.short	0x0008
        /*0024*/ 	.byte	0x00, 0xf5, 0x21, 0x00


	//----- nvinfo : EIATTR_KPARAM_INFO
	.align		4
.L_11:
        /*0028*/ 	.byte	0x04, 0x17
        /*002a*/ 	.short	(.L_13 - .L_12)
.L_12:
        /*002c*/ 	.word	0x00000000
        /*0030*/ 	.short	0x0000
        /*0032*/ 	.short	0x0000
        /*0034*/ 	.byte	0x00, 0xf5, 0x21, 0x00


	//----- nvinfo : EIATTR_SPARSE_MMA_MASK
	.align		4
.L_13:
        /*0038*/ 	.byte	0x03, 0x50
        /*003a*/ 	.short	0x0000


	//----- nvinfo : EIATTR_MAXREG_COUNT
	.align		4
        /*003c*/ 	.byte	0x03, 0x1b
        /*003e*/ 	.short	0x00ff


	//----- nvinfo : EIATTR_MERCURY_ISA_VERSION
	.align		4
        /*0040*/ 	.byte	0x03, 0x5f
        /*0042*/ 	.short	0x0101


	//----- nvinfo : EIATTR_VRC_CTA_INIT_COUNT
	.align		4
        /*0044*/ 	.byte	0x02, 0x4a
	.zero		1
	.zero		1


	//----- nvinfo : EIATTR_EXIT_INSTR_OFFSETS
	.align		4
        /*0048*/ 	.byte	0x04, 0x1c
        /*004a*/ 	.short	(.L_15 - .L_14)


	//   ....[0]....
.L_14:
        /*004c*/ 	.word	0x00000070


	//   ....[1]....
        /*0050*/ 	.word	0x00000120


	//   ....[2]....
        /*0054*/ 	.word	0x00000170


	//----- nvinfo : EIATTR_CRS_STACK_SIZE
	.align		4
.L_15:
        /*0058*/ 	.byte	0x04, 0x1e
        /*005a*/ 	.short	(.L_17 - .L_16)
.L_16:
        /*005c*/ 	.word	0x00000000


	//----- nvinfo : EIATTR_CBANK_PARAM_SIZE
	.align		4
.L_17:
        /*0060*/ 	.byte	0x03, 0x19
        /*0062*/ 	.short	0x0014


	//----- nvinfo : EIATTR_PARAM_CBANK
	.align		4
        /*0064*/ 	.byte	0x04, 0x0a
        /*0066*/ 	.short	(.L_19 - .L_18)
	.align		4
.L_18:
        /*0068*/ 	.word	index@(.nv.constant0._Z19filter_even_indicesPiS_i)
        /*006c*/ 	.short	0x0380
        /*006e*/ 	.short	0x0014


	//----- nvinfo : EIATTR_SW_WAR
	.align		4
.L_19:
        /*0070*/ 	.byte	0x04, 0x36
        /*0072*/ 	.short	(.L_21 - .L_20)
.L_20:
        /*0074*/ 	.word	0x00000008
.L_21:


//--------------------- .nv.callgraph             --------------------------
	.section	.nv.callgraph,"",@"SHT_CUDA_CALLGRAPH"
	.align	4
	.sectionentsize	8
	.align		4
        /*0000*/ 	.word	0x00000000
	.align		4
        /*0004*/ 	.word	0xffffffff
	.align		4
        /*0008*/ 	.word	0x00000000
	.align		4
        /*000c*/ 	.word	0xfffffffe
	.align		4
        /*0010*/ 	.word	0x00000000
	.align		4
        /*0014*/ 	.word	0xfffffffd
	.align		4
        /*0018*/ 	.word	0x00000000
	.align		4
        /*001c*/ 	.word	0xfffffffc


//--------------------- .text._Z19filter_even_indicesPiS_i --------------------------
	.section	.text._Z19filter_even_indicesPiS_i,"ax",@progbits
	.align	128
        .global         _Z19filter_even_indicesPiS_i
        .type           _Z19filter_even_indicesPiS_i,@function
        .size           _Z19filter_even_indicesPiS_i,(.L_x_2 - _Z19filter_even_indicesPiS_i)
        .other          _Z19filter_even_indicesPiS_i,@"STO_CUDA_ENTRY STV_DEFAULT"
_Z19filter_even_indicesPiS_i:
.text._Z19filter_even_indicesPiS_i:
[----:B------:R-:W-:Y:S01]  /*0000*/  LDC R1, c[0x0][0x37c] ;  /* 0x0000df00ff017b82 */ /* 0x000fe20000000800 */
[----:B------:R-:W0:Y:S07]  /*0010*/  S2R R0, SR_TID.X ;  /* 0x0000000000007919 */ /* 0x000e2e0000002100 */
[----:B------:R-:W0:Y:S01]  /*0020*/  S2UR UR4, SR_CTAID.X ;  /* 0x00000000000479c3 */ /* 0x000e220000002500 */
[----:B------:R-:W1:Y:S07]  /*0030*/  LDCU UR5, c[0x0][0x390] ;  /* 0x00007200ff0577ac */ /* 0x000e6e0008000800 */
[----:B------:R-:W0:Y:S02]  /*0040*/  LDC R7, c[0x0][0x360] ;  /* 0x0000d800ff077b82 */ /* 0x000e240000000800 */
[----:B0-----:R-:W-:-:S05]  /*0050*/  IMAD R7, R7, UR4, R0 ;  /* 0x0000000407077c24 */ /* 0x001fca000f8e0200 */
[----:B-1----:R-:W-:-:S13]  /*0060*/  ISETP.GE.AND P0, PT, R7, UR5, PT ;  /* 0x0000000507007c0c */ /* 0x002fda000bf06270 */
[----:B------:R-:W-:Y:S05]  /*0070*/  @P0 EXIT ;  /* 0x000000000000094d */ /* 0x000fea0003800000 */
[----:B------:R-:W-:Y:S01]  /*0080*/  LOP3.LUT R0, R7, 0x1, RZ, 0xc0, !PT ;  /* 0x0000000107007812 */ /* 0x000fe200078ec0ff */
[----:B------:R-:W0:Y:S03]  /*0090*/  LDCU.64 UR4, c[0x0][0x358] ;  /* 0x00006b00ff0477ac */ /* 0x000e260008000a00 */
[----:B------:R-:W-:-:S13]  /*00a0*/  ISETP.NE.U32.AND P0, PT, R0, 0x1, PT ;  /* 0x000000010000780c */ /* 0x000fda0003f05070 */
[----:B------:R-:W-:Y:S05]  /*00b0*/  @!P0 BRA `(.L_x_0) ;  /* 0x00000000001c8947 */ /* 0x000fea0003800000 */
[----:B------:R-:W1:Y:S08]  /*00c0*/  LDC.64 R2, c[0x0][0x380] ;  /* 0x0000e000ff027b82 */ /* 0x000e700000000a00 */
[----:B------:R-:W2:Y:S01]  /*00d0*/  LDC.64 R4, c[0x0][0x388] ;  /* 0x0000e200ff047b82 */ /* 0x000ea20000000a00 */
[----:B-1----:R-:W-:-:S06]  /*00e0*/  IMAD.WIDE R2, R7, 0x4, R2 ;  /* 0x0000000407027825 */ /* 0x002fcc00078e0202 */
[----:B0-----:R-:W3:Y:S01]  /*00f0*/  LDG.E R3, desc[UR4][R2.64] ;  /* 0x0000000402037981 */ /* 0x001ee2000c1e1900 */
[----:B--2---:R-:W-:-:S05]  /*0100*/  IMAD.WIDE R4, R7, 0x4, R4 ;  /* 0x0000000407047825 */ /* 0x004fca00078e0204 */
[----:B---3--:R-:W-:Y:S01]  /*0110*/  STG.E desc[UR4][R4.64], R3 ;  /* 0x0000000304007986 */ /* 0x008fe2000c101904 */
[----:B------:R-:W-:Y:S05]  /*0120*/  EXIT ;  /* 0x000000000000794d */ /* 0x000fea0003800000 */
.L_x_0:
[----:B------:R-:W1:Y:S01]  /*0130*/  LDC.64 R2, c[0x0][0x388] ;  /* 0x0000e200ff027b82 */ /* 0x000e620000000a00 */
[----:B------:R-:W-:Y:S01]  /*0140*/  MOV R5, 0xffffffff ;  /* 0xffffffff00057802 */ /* 0x000fe20000000f00 */
[----:B-1----:R-:W-:-:S05]  /*0150*/  IMAD.WIDE R2, R7, 0x4, R2 ;  /* 0x0000000407027825 */ /* 0x002fca00078e0202 */
[----:B0-----:R-:W-:Y:S01]  /*0160*/  STG.E desc[UR4][R2.64], R5 ;  /* 0x0000000502007986 */ /* 0x001fe2000c101904 */
[----:B------:R-:W-:Y:S05]  /*0170*/  EXIT ;  /* 0x000000000000794d */ /* 0x000fea0003800000 */
.L_x_1:
[----:B------:R-:W-:-:S00]  /*0180*/  BRA `(.L_x_1) ;  /* 0xfffffffc00fc7947 */ /* 0x000fc0000383ffff */
[----:B------:R-:W-:-:S00]  /*0190*/  NOP ;  /* 0x0000000000007918 */ /* 0x000fc00000000000 */
        /* <DEDUP_REMOVED lines=14> */
.L_x_2:


//--------------------- .nv.shared.reserved.0     --------------------------
	.section	.nv.shared.reserved.0,"aw",@nobits
	.weak		__nv_reservedSMEM_offset_0_alias
	.size		__nv_reservedSMEM_offset_0_alias, 0, 64
	.other		__nv_reservedSMEM_offset_0_alias,@"STO_CUDA_RESERVED_SHARED STV_DEFAULT"
__nv_reservedSMEM_offset_0_alias:
	.zero		0
	.zero		64


//--------------------- .nv.constant0._Z19filter_even_indicesPiS_i --------------------------
	.section	.nv.constant0._Z19filter_even_indicesPiS_i,"a",@progbits
	.sectionflags	@""
	.align	4
.nv.constant0._Z19filter_even_indicesPiS_i:
	.zero		916


//--------------------- SYMBOLS --------------------------

	.type		.nv.reservedSmem.offset0,@object
	.size		.nv.reservedSmem.offset0,0x4
